//
// Generated by NVIDIA NVVM Compiler
//
// Compiler Build ID: CL-36424714
// Cuda compilation tools, release 13.0, V13.0.88
// Based on NVVM 20.0.0
//

.version 9.0
.target sm_100
.address_size 64

	// .globl	_Z18CalculateFrequencyPhPjj
.global .align 4 .u32 counter;
.global .align 4 .u32 counter_2;
.const .align 4 .u32 INTMAX = 2147483647;

.visible .entry _Z18CalculateFrequencyPhPjj(
	.param .u64 .ptr .align 1 _Z18CalculateFrequencyPhPjj_param_0,
	.param .u64 .ptr .align 1 _Z18CalculateFrequencyPhPjj_param_1,
	.param .u32 _Z18CalculateFrequencyPhPjj_param_2
)
{
	.reg .pred 	%p<2>;
	.reg .b32 	%r<8>;
	.reg .b64 	%rd<9>;

	ld.param.u64 	%rd1, [_Z18CalculateFrequencyPhPjj_param_0];
	ld.param.u64 	%rd2, [_Z18CalculateFrequencyPhPjj_param_1];
	ld.param.u32 	%r2, [_Z18CalculateFrequencyPhPjj_param_2];
	mov.u32 	%r3, %ctaid.x;
	mov.u32 	%r4, %ntid.x;
	mov.u32 	%r5, %tid.x;
	mad.lo.s32 	%r1, %r3, %r4, %r5;
	setp.ge.u32 	%p1, %r1, %r2;
	@%p1 bra 	$L__BB0_2;
	cvta.to.global.u64 	%rd3, %rd1;
	cvta.to.global.u64 	%rd4, %rd2;
	cvt.u64.u32 	%rd5, %r1;
	add.s64 	%rd6, %rd3, %rd5;
	ld.global.u8 	%r6, [%rd6];
	mul.wide.u32 	%rd7, %r6, 4;
	add.s64 	%rd8, %rd4, %rd7;
	atom.global.add.u32 	%r7, [%rd8], 1;
$L__BB0_2:
	ret;

}


// ===== COMPILED SASS (sm_100) =====

	.target	sm_100

	.elftype	@"ET_EXEC"


//--------------------- .note.nv.tkinfo           --------------------------
	.section	.note.nv.tkinfo,"",@"SHT_NOTE"
	.sectionflags	@"SHF_NOTE_NV_TKINFO"
	.tkinfo
        /*0018*/ 	.word	0x00000002
        /*0030*/ 	.string	""
        /*0030*/ 	.string	"ptxas"
        /*0030*/ 	.string	"Cuda compilation tools, release 13.0, V13.0.88"
        /*0030*/ 	.string	"Build cuda_13.0.r13.0/compiler.36424714_0"
        /*0030*/ 	.string	"-arch sm_100 -m 64 "



//--------------------- .note.nv.cuinfo           --------------------------
	.section	.note.nv.cuinfo,"",@"SHT_NOTE"
	.sectionflags	@"SHF_NOTE_NV_CUINFO"
        /*0018*/ 	.short	0x0002
        /*001a*/ 	.short	0x0064
        /*001c*/ 	.short	0x0082
	.zero		2


//--------------------- .nv.info                  --------------------------
	.section	.nv.info,"",@"SHT_CUDA_INFO"
	.align	4


	//----- nvinfo : EIATTR_REGCOUNT
	.align		4
        /*0000*/ 	.byte	0x04, 0x2f
        /*0002*/ 	.short	(.L_4 - .L_3)
	.align		4
.L_3:
        /*0004*/ 	.word	index@(_Z18CalculateFrequencyPhPjj)
        /*0008*/ 	.word	0x0000000a


	//----- nvinfo : EIATTR_FRAME_SIZE
	.align		4
.L_4:
        /*000c*/ 	.byte	0x04, 0x11
        /*000e*/ 	.short	(.L_6 - .L_5)
	.align		4
.L_5:
        /*0010*/ 	.word	index@(_Z18CalculateFrequencyPhPjj)
        /*0014*/ 	.word	0x00000000


	//----- nvinfo : EIATTR_MIN_STACK_SIZE
	.align		4
.L_6:
        /*0018*/ 	.byte	0x04, 0x12
        /*001a*/ 	.short	(.L_8 - .L_7)
	.align		4
.L_7:
        /*001c*/ 	.word	index@(_Z18CalculateFrequencyPhPjj)
        /*0020*/ 	.word	0x00000000
.L_8:


//--------------------- .nv.compat                --------------------------
	.section	.nv.compat,"",@"SHT_CUDA_COMPAT_INFO"
	.align	4
        /*0000*/ 	.byte	0x02, 0x09, 0x00, 0x00, 0x02, 0x02, 0x01, 0x00, 0x02, 0x05, 0x05, 0x00, 0x03, 0x07, 0x01, 0x01
        /*0010*/ 	.byte	0x02, 0x03, 0x00, 0x00, 0x02, 0x06, 0x01, 0x00, 0x04, 0x0b, 0x08, 0x00, 0x09, 0x00, 0x00, 0x00
        /*0020*/ 	.byte	0x00, 0x00, 0x00, 0x00


//--------------------- .nv.info._Z18CalculateFrequencyPhPjj --------------------------
	.section	.nv.info._Z18CalculateFrequencyPhPjj,"",@"SHT_CUDA_INFO"
	.sectionflags	@""
	.align	4


	//----- nvinfo : EIATTR_CUDA_API_VERSION
	.align		4
        /*0000*/ 	.byte	0x04, 0x37
        /*0002*/ 	.short	(.L_10 - .L_9)
.L_9:
        /*0004*/ 	.word	0x00000082


	//----- nvinfo : EIATTR_KPARAM_INFO
	.align		4
.L_10:
        /*0008*/ 	.byte	0x04, 0x17
        /*000a*/ 	.short	(.L_12 - .L_11)
.L_11:
        /*000c*/ 	.word	0x00000000
        /*0010*/ 	.short	0x0002
        /*0012*/ 	.short	0x0010
        /*0014*/ 	.byte	0x00, 0xf0, 0x11, 0x00


	//----- nvinfo : EIATTR_KPARAM_INFO
	.align		4
.L_12:
        /*0018*/ 	.byte	0x04, 0x17
        /*001a*/ 	.short	(.L_14 - .L_13)
.L_13:
        /*001c*/ 	.word	0x00000000
        /*0020*/ 	.short	0x0001
        /*0022*/ 	.short	0x0008
        /*0024*/ 	.byte	0x00, 0xf5, 0x21, 0x00


	//----- nvinfo : EIATTR_KPARAM_INFO
	.align		4
.L_14:
        /*0028*/ 	.byte	0x04, 0x17
        /*002a*/ 	.short	(.L_16 - .L_15)
.L_15:
        /*002c*/ 	.word	0x00000000
        /*0030*/ 	.short	0x0000
        /*0032*/ 	.short	0x0000
        /*0034*/ 	.byte	0x00, 0xf5, 0x21, 0x00


	//----- nvinfo : EIATTR_SPARSE_MMA_MASK
	.align		4
.L_16:
        /*0038*/ 	.byte	0x03, 0x50
        /*003a*/ 	.short	0x0000


	//----- nvinfo : EIATTR_MAXREG_COUNT
	.align		4
        /*003c*/ 	.byte	0x03, 0x1b
        /*003e*/ 	.short	0x00ff


	//----- nvinfo : EIATTR_MERCURY_ISA_VERSION
	.align		4
        /*0040*/ 	.byte	0x03, 0x5f
        /*0042*/ 	.short	0x0101


	//----- nvinfo : EIATTR_VRC_CTA_INIT_COUNT
	.align		4
        /*0044*/ 	.byte	0x02, 0x4a
	.zero		1
	.zero		1


	//----- nvinfo : EIATTR_EXIT_INSTR_OFFSETS
	.align		4
        /*0048*/ 	.byte	0x04, 0x1c
        /*004a*/ 	.short	(.L_18 - .L_17)


	//   ....[0]....
.L_17:
        /*004c*/ 	.word	0x00000070


	//   ....[1]....
        /*0050*/ 	.word	0x00000110


	//----- nvinfo : EIATTR_CBANK_PARAM_SIZE
	.align		4
.L_18:
        /*0054*/ 	.byte	0x03, 0x19
        /*0056*/ 	.short	0x0014


	//----- nvinfo : EIATTR_PARAM_CBANK
	.align		4
        /*0058*/ 	.byte	0x04, 0x0a
        /*005a*/ 	.short	(.L_20 - .L_19)
	.align		4
.L_19:
        /*005c*/ 	.word	index@(.nv.constant0._Z18CalculateFrequencyPhPjj)
        /*0060*/ 	.short	0x0380
        /*0062*/ 	.short	0x0014


	//----- nvinfo : EIATTR_SW_WAR
	.align		4
.L_20:
        /*0064*/ 	.byte	0x04, 0x36
        /*0066*/ 	.short	(.L_22 - .L_21)
.L_21:
        /*0068*/ 	.word	0x00000008
.L_22:


//--------------------- .nv.callgraph             --------------------------
	.section	.nv.callgraph,"",@"SHT_CUDA_CALLGRAPH"
	.align	4
	.sectionentsize	8
	.align		4
        /*0000*/ 	.word	0x00000000
	.align		4
        /*0004*/ 	.word	0xffffffff
	.align		4
        /*0008*/ 	.word	0x00000000
	.align		4
        /*000c*/ 	.word	0xfffffffe
	.align		4
        /*0010*/ 	.word	0x00000000
	.align		4
        /*0014*/ 	.word	0xfffffffd
	.align		4
        /*0018*/ 	.word	0x00000000
	.align		4
        /*001c*/ 	.word	0xfffffffc


//--------------------- .nv.constant4             --------------------------
	.section	.nv.constant4,"a",@progbits
	.align	8
	.align		8
.nv.constant4:
        /*0000*/ 	.dword	counter
	.align		8
        /*0008*/ 	.dword	counter_2


//--------------------- .nv.constant3             --------------------------
	.section	.nv.constant3,"a",@progbits
	.align	4
.nv.constant3:
	.type		INTMAX,@object
	.size		INTMAX,(.L_2 - INTMAX)
INTMAX:
        /*0000*/ 	.byte	0xff, 0xff, 0xff, 0x7f
.L_2:


//--------------------- .text._Z18CalculateFrequencyPhPjj --------------------------
	.section	.text._Z18CalculateFrequencyPhPjj,"ax",@progbits
	.align	128
        .global         _Z18CalculateFrequencyPhPjj
        .type           _Z18CalculateFrequencyPhPjj,@function
        .size           _Z18CalculateFrequencyPhPjj,(.L_x_1 - _Z18CalculateFrequencyPhPjj)
        .other          _Z18CalculateFrequencyPhPjj,@"STO_CUDA_ENTRY STV_DEFAULT"
_Z18CalculateFrequencyPhPjj:
.text._Z18CalculateFrequencyPhPjj:
[----:B------:R-:W-:Y:S01]  /*0000*/  LDC R1, c[0x0][0x37c] ;  /* 0x0000df00ff017b82 */ /* 0x000fe20000000800 */
[----:B------:R-:W0:Y:S07]  /*0010*/  S2R R3, SR_TID.X ;  /* 0x0000000000037919 */ /* 0x000e2e0000002100 */
[----:B------:R-:W0:Y:S01]  /*0020*/  S2UR UR4, SR_CTAID.X ;  /* 0x00000000000479c3 */ /* 0x000e220000002500 */
[----:B------:R-:W1:Y:S07]  /*0030*/  LDCU UR5, c[0x0][0x390] ;  /* 0x00007200ff0577ac */ /* 0x000e6e0008000800 */
[----:B------:R-:W0:Y:S02]  /*0040*/  LDC R4, c[0x0][0x360] ;  /* 0x0000d800ff047b82 */ /* 0x000e240000000800 */
[----:B0-----:R-:W-:-:S05]  /*0050*/  IMAD R4, R4, UR4, R3 ;  /* 0x0000000404047c24 */ /* 0x001fca000f8e0203 */
[----:B-1----:R-:W-:-:S13]  /*0060*/  ISETP.GE.U32.AND P0, PT, R4, UR5, PT ;  /* 0x0000000504007c0c */ /* 0x002fda000bf06070 */
[----:B------:R-:W-:Y:S05]  /*0070*/  @P0 EXIT ;  /* 0x000000000000094d */ /* 0x000fea0003800000 */
[----:B------:R-:W0:Y:S01]  /*0080*/  LDCU.64 UR6, c[0x0][0x380] ;  /* 0x00007000ff0677ac */ /* 0x000e220008000a00 */
[----:B------:R-:W1:Y:S01]  /*0090*/  LDC.64 R2, c[0x0][0x388] ;  /* 0x0000e200ff027b82 */ /* 0x000e620000000a00 */
[----:B------:R-:W2:Y:S01]  /*00a0*/  LDCU.64 UR4, c[0x0][0x358] ;  /* 0x00006b00ff0477ac */ /* 0x000ea20008000a00 */
[----:B0-----:R-:W-:-:S04]  /*00b0*/  IADD3 R4, P0, PT, R4, UR6, RZ ;  /* 0x0000000604047c10 */ /* 0x001fc8000ff1e0ff */
[----:B------:R-:W-:-:S06]  /*00c0*/  IADD3.X R5, PT, PT, RZ, UR7, RZ, P0, !PT ;  /* 0x00000007ff057c10 */ /* 0x000fcc00087fe4ff */
[----:B--2---:R-:W1:Y:S01]  /*00d0*/  LDG.E.U8 R5, desc[UR4][R4.64] ;  /* 0x0000000404057981 */ /* 0x004e62000c1e1100 */
[----:B------:R-:W-:Y:S02]  /*00e0*/  HFMA2 R7, -RZ, RZ, 0, 5.9604644775390625e-08 ;  /* 0x00000001ff077431 */ /* 0x000fe400000001ff */
[----:B-1----:R-:W-:-:S05]  /*00f0*/  IMAD.WIDE.U32 R2, R5, 0x4, R2 ;  /* 0x0000000405027825 */ /* 0x002fca00078e0002 */
[----:B------:R-:W-:Y:S01]  /*0100*/  REDG.E.ADD.STRONG.GPU desc[UR4][R2.64], R7 ;  /* 0x000000070200798e */ /* 0x000fe2000c12e104 */
[----:B------:R-:W-:Y:S05]  /*0110*/  EXIT ;  /* 0x000000000000794d */ /* 0x000fea0003800000 */
.L_x_0:
[----:B------:R-:W-:-:S00]  /*0120*/  BRA `(.L_x_0) ;  /* 0xfffffffc00fc7947 */ /* 0x000fc0000383ffff */
[----:B------:R-:W-:-:S00]  /*0130*/  NOP ;  /* 0x0000000000007918 */ /* 0x000fc00000000000 */
        /* <DEDUP_REMOVED lines=12> */
.L_x_1:


//--------------------- .nv.shared.reserved.0     --------------------------
	.section	.nv.shared.reserved.0,"aw",@nobits
	.weak		__nv_reservedSMEM_offset_0_alias
	.size		__nv_reservedSMEM_offset_0_alias, 0, 64
	.other		__nv_reservedSMEM_offset_0_alias,@"STO_CUDA_RESERVED_SHARED STV_DEFAULT"
__nv_reservedSMEM_offset_0_alias:
	.zero		0
	.zero		64


//--------------------- .nv.global                --------------------------
	.section	.nv.global,"aw",@nobits
	.align	4
.nv.global:
	.type		counter,@object
	.size		counter,(counter_2 - counter)
counter:
	.zero		4
	.type		counter_2,@object
	.size		counter_2,(.L_1 - counter_2)
counter_2:
	.zero		4
.L_1:


//--------------------- .nv.constant0._Z18CalculateFrequencyPhPjj --------------------------
	.section	.nv.constant0._Z18CalculateFrequencyPhPjj,"a",@progbits
	.sectionflags	@""
	.align	4
.nv.constant0._Z18CalculateFrequencyPhPjj:
	.zero		916


//--------------------- SYMBOLS --------------------------

	.type		.nv.reservedSmem.offset0,@object
	.size		.nv.reservedSmem.offset0,0x4
